//
// Generated by NVIDIA NVVM Compiler
//
// Compiler Build ID: CL-36424714
// Cuda compilation tools, release 13.0, V13.0.88
// Based on NVVM 20.0.0
//

.version 9.0
.target sm_100
.address_size 64

	// .globl	_Z9attentionPfS_S_S_i
.extern .func  (.param .b32 func_retval0) vprintf
(
	.param .b64 vprintf_param_0,
	.param .b64 vprintf_param_1
)
;
// _ZZ9attentionPfS_S_S_iE6scores has been demoted
// _ZZ9attentionPfS_S_S_iE14softmax_scores has been demoted
.global .align 1 .b8 $str[29] = {84, 104, 114, 101, 97, 100, 32, 37, 100, 58, 32, 82, 97, 119, 32, 83, 99, 111, 114, 101, 32, 61, 32, 37, 46, 50, 102, 10};
.global .align 1 .b8 $str$1[33] = {84, 104, 114, 101, 97, 100, 32, 37, 100, 58, 32, 83, 111, 102, 116, 109, 97, 120, 32, 83, 99, 111, 114, 101, 32, 61, 32, 37, 46, 50, 102, 10};
.global .align 1 .b8 $str$2[26] = {84, 104, 114, 101, 97, 100, 32, 37, 100, 58, 32, 79, 117, 116, 112, 117, 116, 32, 61, 32, 37, 46, 50, 102, 10};

.visible .entry _Z9attentionPfS_S_S_i(
	.param .u64 .ptr .align 1 _Z9attentionPfS_S_S_i_param_0,
	.param .u64 .ptr .align 1 _Z9attentionPfS_S_S_i_param_1,
	.param .u64 .ptr .align 1 _Z9attentionPfS_S_S_i_param_2,
	.param .u64 .ptr .align 1 _Z9attentionPfS_S_S_i_param_3,
	.param .u32 _Z9attentionPfS_S_S_i_param_4
)
{
	.local .align 16 .b8 	__local_depot0[16];
	.reg .b64 	%SP;
	.reg .b64 	%SPL;
	.reg .pred 	%p<8>;
	.reg .b32 	%r<55>;
	.reg .b32 	%f<123>;
	.reg .b64 	%rd<24>;
	.reg .b64 	%fd<4>;
	// demoted variable
	.shared .align 4 .b8 _ZZ9attentionPfS_S_S_iE6scores[16];
	// demoted variable
	.shared .align 4 .b8 _ZZ9attentionPfS_S_S_iE14softmax_scores[16];
	mov.u64 	%SPL, __local_depot0;
	cvta.local.u64 	%SP, %SPL;
	ld.param.u64 	%rd4, [_Z9attentionPfS_S_S_i_param_0];
	ld.param.u64 	%rd5, [_Z9attentionPfS_S_S_i_param_1];
	ld.param.u64 	%rd2, [_Z9attentionPfS_S_S_i_param_2];
	ld.param.u64 	%rd3, [_Z9attentionPfS_S_S_i_param_3];
	ld.param.u32 	%r13, [_Z9attentionPfS_S_S_i_param_4];
	cvta.to.global.u64 	%rd6, %rd5;
	cvta.to.global.u64 	%rd7, %rd4;
	add.u64 	%rd8, %SP, 0;
	add.u64 	%rd1, %SPL, 0;
	mov.u32 	%r1, %tid.x;
	mul.wide.u32 	%rd9, %r1, 4;
	add.s64 	%rd10, %rd7, %rd9;
	ld.global.f32 	%f11, [%rd10];
	add.s64 	%rd11, %rd6, %rd9;
	ld.global.f32 	%f12, [%rd11];
	mul.f32 	%f13, %f11, %f12;
	shl.b32 	%r14, %r1, 2;
	mov.u32 	%r15, _ZZ9attentionPfS_S_S_iE6scores;
	add.s32 	%r2, %r15, %r14;
	st.shared.f32 	[%r2], %f13;
	bar.sync 	0;
	ld.shared.f32 	%f14, [%r2];
	cvt.f64.f32 	%fd1, %f14;
	st.local.u32 	[%rd1], %r1;
	st.local.f64 	[%rd1+8], %fd1;
	mov.u64 	%rd12, $str;
	cvta.global.u64 	%rd13, %rd12;
	{ // callseq 0, 0
	.param .b64 param0;
	st.param.b64 	[param0], %rd13;
	.param .b64 param1;
	st.param.b64 	[param1], %rd8;
	.param .b32 retval0;
	call.uni (retval0), 
	vprintf, 
	(
	param0, 
	param1
	);
	ld.param.b32 	%r16, [retval0];
	} // callseq 0
	setp.lt.s32 	%p1, %r13, 1;
	mov.f32 	%f122, 0f00000000;
	@%p1 bra 	$L__BB0_9;
	and.b32  	%r3, %r13, 3;
	setp.lt.u32 	%p2, %r13, 4;
	mov.f32 	%f122, 0f00000000;
	mov.b32 	%r54, 0;
	@%p2 bra 	$L__BB0_4;
	and.b32  	%r54, %r13, 2147483644;
	add.s32 	%r51, %r15, 8;
	neg.s32 	%r52, %r54;
	mov.f32 	%f122, 0f00000000;
$L__BB0_3:
	.pragma "nounroll";
	ld.shared.f32 	%f18, [%r51+-8];
	fma.rn.f32 	%f19, %f18, 0f3BBB989D, 0f3F000000;
	cvt.sat.f32.f32 	%f20, %f19;
	mov.f32 	%f21, 0f4B400001;
	mov.f32 	%f22, 0f437C0000;
	fma.rm.f32 	%f23, %f20, %f22, %f21;
	add.f32 	%f24, %f23, 0fCB40007F;
	neg.f32 	%f25, %f24;
	fma.rn.f32 	%f26, %f18, 0f3FB8AA3B, %f25;
	fma.rn.f32 	%f27, %f18, 0f32A57060, %f26;
	mov.b32 	%r21, %f23;
	shl.b32 	%r22, %r21, 23;
	mov.b32 	%f28, %r22;
	ex2.approx.ftz.f32 	%f29, %f27;
	fma.rn.f32 	%f30, %f29, %f28, %f122;
	ld.shared.f32 	%f31, [%r51+-4];
	fma.rn.f32 	%f32, %f31, 0f3BBB989D, 0f3F000000;
	cvt.sat.f32.f32 	%f33, %f32;
	fma.rm.f32 	%f34, %f33, %f22, %f21;
	add.f32 	%f35, %f34, 0fCB40007F;
	neg.f32 	%f36, %f35;
	fma.rn.f32 	%f37, %f31, 0f3FB8AA3B, %f36;
	fma.rn.f32 	%f38, %f31, 0f32A57060, %f37;
	mov.b32 	%r23, %f34;
	shl.b32 	%r24, %r23, 23;
	mov.b32 	%f39, %r24;
	ex2.approx.ftz.f32 	%f40, %f38;
	fma.rn.f32 	%f41, %f40, %f39, %f30;
	ld.shared.f32 	%f42, [%r51];
	fma.rn.f32 	%f43, %f42, 0f3BBB989D, 0f3F000000;
	cvt.sat.f32.f32 	%f44, %f43;
	fma.rm.f32 	%f45, %f44, %f22, %f21;
	add.f32 	%f46, %f45, 0fCB40007F;
	neg.f32 	%f47, %f46;
	fma.rn.f32 	%f48, %f42, 0f3FB8AA3B, %f47;
	fma.rn.f32 	%f49, %f42, 0f32A57060, %f48;
	mov.b32 	%r25, %f45;
	shl.b32 	%r26, %r25, 23;
	mov.b32 	%f50, %r26;
	ex2.approx.ftz.f32 	%f51, %f49;
	fma.rn.f32 	%f52, %f51, %f50, %f41;
	ld.shared.f32 	%f53, [%r51+4];
	fma.rn.f32 	%f54, %f53, 0f3BBB989D, 0f3F000000;
	cvt.sat.f32.f32 	%f55, %f54;
	fma.rm.f32 	%f56, %f55, %f22, %f21;
	add.f32 	%f57, %f56, 0fCB40007F;
	neg.f32 	%f58, %f57;
	fma.rn.f32 	%f59, %f53, 0f3FB8AA3B, %f58;
	fma.rn.f32 	%f60, %f53, 0f32A57060, %f59;
	mov.b32 	%r27, %f56;
	shl.b32 	%r28, %r27, 23;
	mov.b32 	%f61, %r28;
	ex2.approx.ftz.f32 	%f62, %f60;
	fma.rn.f32 	%f122, %f62, %f61, %f52;
	add.s32 	%r52, %r52, 4;
	add.s32 	%r51, %r51, 16;
	setp.ne.s32 	%p3, %r52, 0;
	@%p3 bra 	$L__BB0_3;
$L__BB0_4:
	setp.eq.s32 	%p4, %r3, 0;
	@%p4 bra 	$L__BB0_9;
	setp.eq.s32 	%p5, %r3, 1;
	@%p5 bra 	$L__BB0_7;
	shl.b32 	%r29, %r54, 2;
	add.s32 	%r31, %r15, %r29;
	ld.shared.f32 	%f64, [%r31];
	fma.rn.f32 	%f65, %f64, 0f3BBB989D, 0f3F000000;
	cvt.sat.f32.f32 	%f66, %f65;
	mov.f32 	%f67, 0f4B400001;
	mov.f32 	%f68, 0f437C0000;
	fma.rm.f32 	%f69, %f66, %f68, %f67;
	add.f32 	%f70, %f69, 0fCB40007F;
	neg.f32 	%f71, %f70;
	fma.rn.f32 	%f72, %f64, 0f3FB8AA3B, %f71;
	fma.rn.f32 	%f73, %f64, 0f32A57060, %f72;
	mov.b32 	%r32, %f69;
	shl.b32 	%r33, %r32, 23;
	mov.b32 	%f74, %r33;
	ex2.approx.ftz.f32 	%f75, %f73;
	fma.rn.f32 	%f76, %f75, %f74, %f122;
	ld.shared.f32 	%f77, [%r31+4];
	fma.rn.f32 	%f78, %f77, 0f3BBB989D, 0f3F000000;
	cvt.sat.f32.f32 	%f79, %f78;
	fma.rm.f32 	%f80, %f79, %f68, %f67;
	add.f32 	%f81, %f80, 0fCB40007F;
	neg.f32 	%f82, %f81;
	fma.rn.f32 	%f83, %f77, 0f3FB8AA3B, %f82;
	fma.rn.f32 	%f84, %f77, 0f32A57060, %f83;
	mov.b32 	%r34, %f80;
	shl.b32 	%r35, %r34, 23;
	mov.b32 	%f85, %r35;
	ex2.approx.ftz.f32 	%f86, %f84;
	fma.rn.f32 	%f122, %f86, %f85, %f76;
	add.s32 	%r54, %r54, 2;
$L__BB0_7:
	and.b32  	%r36, %r13, 1;
	setp.eq.b32 	%p6, %r36, 1;
	not.pred 	%p7, %p6;
	@%p7 bra 	$L__BB0_9;
	shl.b32 	%r37, %r54, 2;
	add.s32 	%r39, %r15, %r37;
	ld.shared.f32 	%f87, [%r39];
	fma.rn.f32 	%f88, %f87, 0f3BBB989D, 0f3F000000;
	cvt.sat.f32.f32 	%f89, %f88;
	mov.f32 	%f90, 0f4B400001;
	mov.f32 	%f91, 0f437C0000;
	fma.rm.f32 	%f92, %f89, %f91, %f90;
	add.f32 	%f93, %f92, 0fCB40007F;
	neg.f32 	%f94, %f93;
	fma.rn.f32 	%f95, %f87, 0f3FB8AA3B, %f94;
	fma.rn.f32 	%f96, %f87, 0f32A57060, %f95;
	mov.b32 	%r40, %f92;
	shl.b32 	%r41, %r40, 23;
	mov.b32 	%f97, %r41;
	ex2.approx.ftz.f32 	%f98, %f96;
	fma.rn.f32 	%f122, %f98, %f97, %f122;
$L__BB0_9:
	cvta.to.global.u64 	%rd14, %rd2;
	cvta.to.global.u64 	%rd15, %rd3;
	ld.shared.f32 	%f99, [%r2];
	fma.rn.f32 	%f100, %f99, 0f3BBB989D, 0f3F000000;
	cvt.sat.f32.f32 	%f101, %f100;
	mov.f32 	%f102, 0f4B400001;
	mov.f32 	%f103, 0f437C0000;
	fma.rm.f32 	%f104, %f101, %f103, %f102;
	add.f32 	%f105, %f104, 0fCB40007F;
	neg.f32 	%f106, %f105;
	fma.rn.f32 	%f107, %f99, 0f3FB8AA3B, %f106;
	fma.rn.f32 	%f108, %f99, 0f32A57060, %f107;
	mov.b32 	%r42, %f104;
	shl.b32 	%r43, %r42, 23;
	mov.b32 	%f109, %r43;
	ex2.approx.ftz.f32 	%f110, %f108;
	mul.f32 	%f111, %f110, %f109;
	div.rn.f32 	%f112, %f111, %f122;
	mov.u32 	%r45, _ZZ9attentionPfS_S_S_iE14softmax_scores;
	add.s32 	%r46, %r45, %r14;
	st.shared.f32 	[%r46], %f112;
	bar.sync 	0;
	ld.shared.f32 	%f113, [%r46];
	cvt.f64.f32 	%fd2, %f113;
	st.local.u32 	[%rd1], %r1;
	st.local.f64 	[%rd1+8], %fd2;
	mov.u64 	%rd16, $str$1;
	cvta.global.u64 	%rd17, %rd16;
	{ // callseq 1, 0
	.param .b64 param0;
	st.param.b64 	[param0], %rd17;
	.param .b64 param1;
	st.param.b64 	[param1], %rd8;
	.param .b32 retval0;
	call.uni (retval0), 
	vprintf, 
	(
	param0, 
	param1
	);
	ld.param.b32 	%r47, [retval0];
	} // callseq 1
	ld.shared.f32 	%f114, [%r46];
	add.s64 	%rd20, %rd14, %rd9;
	ld.global.f32 	%f115, [%rd20];
	mul.f32 	%f116, %f114, %f115;
	add.s64 	%rd21, %rd15, %rd9;
	st.global.f32 	[%rd21], %f116;
	cvt.f64.f32 	%fd3, %f116;
	st.local.u32 	[%rd1], %r1;
	st.local.f64 	[%rd1+8], %fd3;
	mov.u64 	%rd22, $str$2;
	cvta.global.u64 	%rd23, %rd22;
	{ // callseq 2, 0
	.param .b64 param0;
	st.param.b64 	[param0], %rd23;
	.param .b64 param1;
	st.param.b64 	[param1], %rd8;
	.param .b32 retval0;
	call.uni (retval0), 
	vprintf, 
	(
	param0, 
	param1
	);
	ld.param.b32 	%r49, [retval0];
	} // callseq 2
	ret;

}


// ===== COMPILED SASS (sm_100) =====

	.target	sm_100

	.elftype	@"ET_EXEC"


//--------------------- .note.nv.tkinfo           --------------------------
	.section	.note.nv.tkinfo,"",@"SHT_NOTE"
	.sectionflags	@"SHF_NOTE_NV_TKINFO"
	.tkinfo
        /*0018*/ 	.word	0x00000002
        /*0030*/ 	.string	""
        /*0030*/ 	.string	"ptxas"
        /*0030*/ 	.string	"Cuda compilation tools, release 13.0, V13.0.88"
        /*0030*/ 	.string	"Build cuda_13.0.r13.0/compiler.36424714_0"
        /*0030*/ 	.string	"-arch sm_100 -m 64 "



//--------------------- .note.nv.cuinfo           --------------------------
	.section	.note.nv.cuinfo,"",@"SHT_NOTE"
	.sectionflags	@"SHF_NOTE_NV_CUINFO"
        /*0018*/ 	.short	0x0002
        /*001a*/ 	.short	0x0064
        /*001c*/ 	.short	0x0082
	.zero		2


//--------------------- .nv.info                  --------------------------
	.section	.nv.info,"",@"SHT_CUDA_INFO"
	.align	4


	//----- nvinfo : EIATTR_REGCOUNT
	.align		4
        /*0000*/ 	.byte	0x04, 0x2f
        /*0002*/ 	.short	(.L_4 - .L_3)
	.align		4
.L_3:
        /*0004*/ 	.word	index@(_Z9attentionPfS_S_S_i)
        /*0008*/ 	.word	0x00000019


	//----- nvinfo : EIATTR_FRAME_SIZE
	.align		4
.L_4:
        /*000c*/ 	.byte	0x04, 0x11
        /*000e*/ 	.short	(.L_6 - .L_5)
	.align		4
.L_5:
        /*0010*/ 	.word	index@($__internal_0_$__cuda_sm3x_div_rn_noftz_f32_slowpath)
        /*0014*/ 	.word	0x00000010


	//----- nvinfo : EIATTR_FRAME_SIZE
	.align		4
.L_6:
        /*0018*/ 	.byte	0x04, 0x11
        /*001a*/ 	.short	(.L_8 - .L_7)
	.align		4
.L_7:
        /*001c*/ 	.word	index@(_Z9attentionPfS_S_S_i)
        /*0020*/ 	.word	0x00000010


	//----- nvinfo : EIATTR_MIN_STACK_SIZE
	.align		4
.L_8:
        /*0024*/ 	.byte	0x04, 0x12
        /*0026*/ 	.short	(.L_10 - .L_9)
	.align		4
.L_9:
        /*0028*/ 	.word	index@(_Z9attentionPfS_S_S_i)
        /*002c*/ 	.word	0x00000010
.L_10:


//--------------------- .nv.compat                --------------------------
	.section	.nv.compat,"",@"SHT_CUDA_COMPAT_INFO"
	.align	4
        /*0000*/ 	.byte	0x02, 0x09, 0x00, 0x00, 0x02, 0x02, 0x01, 0x00, 0x02, 0x05, 0x05, 0x00, 0x03, 0x07, 0x01, 0x01
        /*0010*/ 	.byte	0x02, 0x03, 0x00, 0x00, 0x02, 0x06, 0x01, 0x00, 0x04, 0x0b, 0x08, 0x00, 0x01, 0x00, 0x00, 0x00
        /*0020*/ 	.byte	0x00, 0x00, 0x00, 0x00


//--------------------- .nv.info._Z9attentionPfS_S_S_i --------------------------
	.section	.nv.info._Z9attentionPfS_S_S_i,"",@"SHT_CUDA_INFO"
	.sectionflags	@""
	.align	4


	//----- nvinfo : EIATTR_CUDA_API_VERSION
	.align		4
        /*0000*/ 	.byte	0x04, 0x37
        /*0002*/ 	.short	(.L_12 - .L_11)
.L_11:
        /*0004*/ 	.word	0x00000082


	//----- nvinfo : EIATTR_KPARAM_INFO
	.align		4
.L_12:
        /*0008*/ 	.byte	0x04, 0x17
        /*000a*/ 	.short	(.L_14 - .L_13)
.L_13:
        /*000c*/ 	.word	0x00000000
        /*0010*/ 	.short	0x0004
        /*0012*/ 	.short	0x0020
        /*0014*/ 	.byte	0x00, 0xf0, 0x11, 0x00


	//----- nvinfo : EIATTR_KPARAM_INFO
	.align		4
.L_14:
        /*0018*/ 	.byte	0x04, 0x17
        /*001a*/ 	.short	(.L_16 - .L_15)
.L_15:
        /*001c*/ 	.word	0x00000000
        /*0020*/ 	.short	0x0003
        /*0022*/ 	.short	0x0018
        /*0024*/ 	.byte	0x00, 0xf5, 0x21, 0x00


	//----- nvinfo : EIATTR_KPARAM_INFO
	.align		4
.L_16:
        /*0028*/ 	.byte	0x04, 0x17
        /*002a*/ 	.short	(.L_18 - .L_17)
.L_17:
        /*002c*/ 	.word	0x00000000
        /*0030*/ 	.short	0x0002
        /*0032*/ 	.short	0x0010
        /*0034*/ 	.byte	0x00, 0xf5, 0x21, 0x00


	//----- nvinfo : EIATTR_KPARAM_INFO
	.align		4
.L_18:
        /*0038*/ 	.byte	0x04, 0x17
        /*003a*/ 	.short	(.L_20 - .L_19)
.L_19:
        /*003c*/ 	.word	0x00000000
        /*0040*/ 	.short	0x0001
        /*0042*/ 	.short	0x0008
        /*0044*/ 	.byte	0x00, 0xf5, 0x21, 0x00


	//----- nvinfo : EIATTR_KPARAM_INFO
	.align		4
.L_20:
        /*0048*/ 	.byte	0x04, 0x17
        /*004a*/ 	.short	(.L_22 - .L_21)
.L_21:
        /*004c*/ 	.word	0x00000000
        /*0050*/ 	.short	0x0000
        /*0052*/ 	.short	0x0000
        /*0054*/ 	.byte	0x00, 0xf5, 0x21, 0x00


	//----- nvinfo : EIATTR_SPARSE_MMA_MASK
	.align		4
.L_22:
        /*0058*/ 	.byte	0x03, 0x50
        /*005a*/ 	.short	0x0000


	//----- nvinfo : EIATTR_MAXREG_COUNT
	.align		4
        /*005c*/ 	.byte	0x03, 0x1b
        /*005e*/ 	.short	0x00ff


	//----- nvinfo : EIATTR_NUM_BARRIERS
	.align		4
        /*0060*/ 	.byte	0x02, 0x4c
        /*0062*/ 	.byte	0x01
	.zero		1


	//----- nvinfo : EIATTR_EXTERNS
	.align		4
        /*0064*/ 	.byte	0x04, 0x0f
        /*0066*/ 	.short	(.L_24 - .L_23)


	//   ....[0]....
	.align		4
.L_23:
        /*0068*/ 	.word	index@(vprintf)


	//----- nvinfo : EIATTR_MERCURY_ISA_VERSION
	.align		4
.L_24:
        /*006c*/ 	.byte	0x03, 0x5f
        /*006e*/ 	.short	0x0101


	//----- nvinfo : EIATTR_VRC_CTA_INIT_COUNT
	.align		4
        /*0070*/ 	.byte	0x02, 0x4a
	.zero		1
	.zero		1


	//----- nvinfo : EIATTR_SYSCALL_OFFSETS
	.align		4
        /*0074*/ 	.byte	0x04, 0x46
        /*0076*/ 	.short	(.L_26 - .L_25)


	//   ....[0]....
.L_25:
        /*0078*/ 	.word	0x00000210


	//   ....[1]....
        /*007c*/ 	.word	0x00000ae0


	//   ....[2]....
        /*0080*/ 	.word	0x00000c10


	//----- nvinfo : EIATTR_EXIT_INSTR_OFFSETS
	.align		4
.L_26:
        /*0084*/ 	.byte	0x04, 0x1c
        /*0086*/ 	.short	(.L_28 - .L_27)


	//   ....[0]....
.L_27:
        /*0088*/ 	.word	0x00000c20


	//----- nvinfo : EIATTR_CRS_STACK_SIZE
	.align		4
.L_28:
        /*008c*/ 	.byte	0x04, 0x1e
        /*008e*/ 	.short	(.L_30 - .L_29)
.L_29:
        /*0090*/ 	.word	0x00000000


	//----- nvinfo : EIATTR_CBANK_PARAM_SIZE
	.align		4
.L_30:
        /*0094*/ 	.byte	0x03, 0x19
        /*0096*/ 	.short	0x0024


	//----- nvinfo : EIATTR_PARAM_CBANK
	.align		4
        /*0098*/ 	.byte	0x04, 0x0a
        /*009a*/ 	.short	(.L_32 - .L_31)
	.align		4
.L_31:
        /*009c*/ 	.word	index@(.nv.constant0._Z9attentionPfS_S_S_i)
        /*00a0*/ 	.short	0x0380
        /*00a2*/ 	.short	0x0024


	//----- nvinfo : EIATTR_SW_WAR
	.align		4
.L_32:
        /*00a4*/ 	.byte	0x04, 0x36
        /*00a6*/ 	.short	(.L_34 - .L_33)
.L_33:
        /*00a8*/ 	.word	0x00000008
.L_34:


//--------------------- .nv.callgraph             --------------------------
	.section	.nv.callgraph,"",@"SHT_CUDA_CALLGRAPH"
	.align	4
	.sectionentsize	8
	.align		4
        /*0000*/ 	.word	0x00000000
	.align		4
        /*0004*/ 	.word	0xffffffff
	.align		4
        /*0008*/ 	.word	index@(_Z9attentionPfS_S_S_i)
	.align		4
        /*000c*/ 	.word	index@(vprintf)
	.align		4
        /*0010*/ 	.word	0x00000000
	.align		4
        /*0014*/ 	.word	0xfffffffe
	.align		4
        /*0018*/ 	.word	0x00000000
	.align		4
        /*001c*/ 	.word	0xfffffffd
	.align		4
        /*0020*/ 	.word	0x00000000
	.align		4
        /*0024*/ 	.word	0xfffffffc


//--------------------- .nv.constant4             --------------------------
	.section	.nv.constant4,"a",@progbits
	.align	8
	.align		8
.nv.constant4:
        /*0000*/ 	.dword	vprintf
	.align		8
        /*0008*/ 	.dword	$str
	.align		8
        /*0010*/ 	.dword	$str$1
	.align		8
        /*0018*/ 	.dword	$str$2


//--------------------- .text._Z9attentionPfS_S_S_i --------------------------
	.section	.text._Z9attentionPfS_S_S_i,"ax",@progbits
	.align	128
        .global         _Z9attentionPfS_S_S_i
        .type           _Z9attentionPfS_S_S_i,@function
        .size           _Z9attentionPfS_S_S_i,(.L_x_21 - _Z9attentionPfS_S_S_i)
        .other          _Z9attentionPfS_S_S_i,@"STO_CUDA_ENTRY STV_DEFAULT"
_Z9attentionPfS_S_S_i:
.text._Z9attentionPfS_S_S_i:
[----:B------:R-:W0:Y:S01]  /*0000*/  LDC R1, c[0x0][0x37c] ;  /* 0x0000df00ff017b82 */ /* 0x000e220000000800 */
[----:B------:R-:W1:Y:S07]  /*0010*/  S2R R2, SR_TID.X ;  /* 0x0000000000027919 */ /* 0x000e6e0000002100 */
[----:B------:R-:W1:Y:S01]  /*0020*/  LDC.64 R4, c[0x0][0x380] ;  /* 0x0000e000ff047b82 */ /* 0x000e620000000a00 */
[----:B------:R-:W2:Y:S01]  /*0030*/  LDCU.64 UR36, c[0x0][0x358] ;  /* 0x00006b00ff2477ac */ /* 0x000ea20008000a00 */
[----:B0-----:R-:W-:-:S06]  /*0040*/  IADD3 R1, PT, PT, R1, -0x10, RZ ;  /* 0xfffffff001017810 */ /* 0x001fcc0007ffe0ff */
[----:B------:R-:W0:Y:S08]  /*0050*/  LDC.64 R6, c[0x0][0x388] ;  /* 0x0000e200ff067b82 */ /* 0x000e300000000a00 */
[----:B------:R-:W3:Y:S01]  /*0060*/  S2UR UR38, SR_CgaCtaId ;  /* 0x00000000002679c3 */ /* 0x000ee20000008800 */
[----:B------:R-:W-:Y:S01]  /*0070*/  UMOV UR4, 0x400 ;  /* 0x0000040000047882 */ /* 0x000fe20000000000 */
[----:B------:R-:W-:Y:S01]  /*0080*/  MOV R3, 0x0 ;  /* 0x0000000000037802 */ /* 0x000fe20000000f00 */
[----:B------:R-:W4:Y:S01]  /*0090*/  LDCU UR5, c[0x0][0x2fc] ;  /* 0x00005f80ff0577ac */ /* 0x000f220008000800 */
[----:B------:R-:W5:Y:S01]  /*00a0*/  LDCU.64 UR6, c[0x4][0x8] ;  /* 0x01000100ff0677ac */ /* 0x000f620008000a00 */
[----:B-1----:R-:W-:-:S04]  /*00b0*/  IMAD.WIDE.U32 R4, R2, 0x4, R4 ;  /* 0x0000000402047825 */ /* 0x002fc800078e0004 */
[----:B0-----:R-:W-:Y:S02]  /*00c0*/  IMAD.WIDE.U32 R6, R2, 0x4, R6 ;  /* 0x0000000402067825 */ /* 0x001fe400078e0006 */
[----:B--2---:R5:W2:Y:S04]  /*00d0*/  LDG.E R4, desc[UR36][R4.64] ;  /* 0x0000002404047981 */ /* 0x004aa8000c1e1900 */
[----:B------:R0:W2:Y:S01]  /*00e0*/  LDG.E R7, desc[UR36][R6.64] ;  /* 0x0000002406077981 */ /* 0x0000a2000c1e1900 */
[----:B---3--:R-:W-:Y:S01]  /*00f0*/  ULEA UR38, UR38, UR4, 0x18 ;  /* 0x0000000426267291 */ /* 0x008fe2000f8ec0ff */
[----:B------:R1:W3:Y:S01]  /*0100*/  LDC.64 R10, c[0x4][R3] ;  /* 0x01000000030a7b82 */ /* 0x0002e20000000a00 */
[----:B------:R-:W4:Y:S01]  /*0110*/  LDCU UR4, c[0x0][0x2f8] ;  /* 0x00005f00ff0477ac */ /* 0x000f220008000800 */
[----:B------:R-:W-:Y:S01]  /*0120*/  STL [R1], R2 ;  /* 0x0000000201007387 */ /* 0x000fe20000100800 */
[----:B-----5:R-:W-:-:S02]  /*0130*/  IMAD.U32 R5, RZ, RZ, UR7 ;  /* 0x00000007ff057e24 */ /* 0x020fc4000f8e00ff */
[----:B------:R-:W-:Y:S02]  /*0140*/  LEA R18, R2, UR38, 0x2 ;  /* 0x0000002602127c11 */ /* 0x000fe4000f8e10ff */
[----:B----4-:R-:W-:-:S04]  /*0150*/  IADD3 R17, P0, PT, R1, UR4, RZ ;  /* 0x0000000401117c10 */ /* 0x010fc8000ff1e0ff */
[----:B0-----:R-:W-:Y:S01]  /*0160*/  MOV R6, R17 ;  /* 0x0000001100067202 */ /* 0x001fe20000000f00 */
[----:B------:R-:W-:Y:S02]  /*0170*/  IMAD.X R16, RZ, RZ, UR5, P0 ;  /* 0x00000005ff107e24 */ /* 0x000fe400080e06ff */
[----:B--2---:R-:W-:Y:S01]  /*0180*/  FMUL R13, R4, R7 ;  /* 0x00000007040d7220 */ /* 0x004fe20000400000 */
[----:B------:R-:W-:Y:S01]  /*0190*/  MOV R4, UR6 ;  /* 0x0000000600047c02 */ /* 0x000fe20008000f00 */
[----:B------:R-:W-:-:S03]  /*01a0*/  IMAD.MOV.U32 R7, RZ, RZ, R16 ;  /* 0x000000ffff077224 */ /* 0x000fc600078e0010 */
[----:B------:R-:W-:Y:S01]  /*01b0*/  STS [R18], R13 ;  /* 0x0000000d12007388 */ /* 0x000fe20000000800 */
[----:B------:R-:W-:Y:S06]  /*01c0*/  BAR.SYNC.DEFER_BLOCKING 0x0 ;  /* 0x0000000000007b1d */ /* 0x000fec0000010000 */
[----:B------:R-:W0:Y:S02]  /*01d0*/  LDS R0, [R18] ;  /* 0x0000000012007984 */ /* 0x000e240000000800 */
[----:B0-----:R-:W0:Y:S02]  /*01e0*/  F2F.F64.F32 R8, R0 ;  /* 0x0000000000087310 */ /* 0x001e240000201800 */
[----:B0--3--:R1:W-:Y:S02]  /*01f0*/  STL.64 [R1+0x8], R8 ;  /* 0x0000080801007387 */ /* 0x0093e40000100a00 */
[----:B------:R-:W-:-:S07]  /*0200*/  LEPC R20, `(.L_x_0) ;  /* 0x000000001014794e */ /* 0x000fce0000000000 */
[----:B-1----:R-:W-:Y:S05]  /*0210*/  CALL.ABS.NOINC R10 ;  /* 0x000000000a007343 */ /* 0x002fea0003c00000 */
.L_x_0:
[----:B------:R-:W0:Y:S01]  /*0220*/  LDC R8, c[0x0][0x3a0] ;  /* 0x0000e800ff087b82 */ /* 0x000e220000000800 */
[----:B------:R-:W-:Y:S01]  /*0230*/  HFMA2 R3, -RZ, RZ, 0, 0 ;  /* 0x00000000ff037431 */ /* 0x000fe200000001ff */
[----:B0-----:R-:W-:-:S13]  /*0240*/  ISETP.GE.AND P0, PT, R8, 0x1, PT ;  /* 0x000000010800780c */ /* 0x001fda0003f06270 */
[----:B------:R-:W-:Y:S05]  /*0250*/  @!P0 BRA `(.L_x_1) ;  /* 0x0000000400708947 */ /* 0x000fea0003800000 */
[C---:B------:R-:W-:Y:S01]  /*0260*/  ISETP.GE.U32.AND P0, PT, R8.reuse, 0x4, PT ;  /* 0x000000040800780c */ /* 0x040fe20003f06070 */
[----:B------:R-:W-:Y:S01]  /*0270*/  IMAD.MOV.U32 R3, RZ, RZ, RZ ;  /* 0x000000ffff037224 */ /* 0x000fe200078e00ff */
[----:B------:R-:W-:Y:S02]  /*0280*/  LOP3.LUT R19, R8, 0x3, RZ, 0xc0, !PT ;  /* 0x0000000308137812 */ /* 0x000fe400078ec0ff */
[----:B------:R-:W-:Y:S02]  /*0290*/  MOV R0, RZ ;  /* 0x000000ff00007202 */ /* 0x000fe40000000f00 */
[----:B------:R-:W-:-:S07]  /*02a0*/  ISETP.NE.AND P1, PT, R19, RZ, PT ;  /* 0x000000ff1300720c */ /* 0x000fce0003f25270 */
[----:B------:R-:W-:Y:S06]  /*02b0*/  @!P0 BRA `(.L_x_2) ;  /* 0x0000000000bc8947 */ /* 0x000fec0003800000 */
[----:B------:R-:W-:Y:S01]  /*02c0*/  UIADD3 UR4, UPT, UPT, UR38, 0x8, URZ ;  /* 0x0000000826047890 */ /* 0x000fe2000fffe0ff */
[----:B------:R-:W-:Y:S01]  /*02d0*/  LOP3.LUT R0, R8, 0x7ffffffc, RZ, 0xc0, !PT ;  /* 0x7ffffffc08007812 */ /* 0x000fe200078ec0ff */
[----:B------:R-:W-:Y:S01]  /*02e0*/  BSSY.RECONVERGENT B0, `(.L_x_2) ;  /* 0x000002c000007945 */ /* 0x000fe20003800200 */
[----:B------:R-:W-:-:S03]  /*02f0*/  IMAD.MOV.U32 R3, RZ, RZ, RZ ;  /* 0x000000ffff037224 */ /* 0x000fc600078e00ff */
[----:B------:R-:W-:Y:S01]  /*0300*/  MOV R9, UR4 ;  /* 0x0000000400097c02 */ /* 0x000fe20008000f00 */
[----:B------:R-:W-:-:S07]  /*0310*/  IMAD.MOV R10, RZ, RZ, -R0 ;  /* 0x000000ffff0a7224 */ /* 0x000fce00078e0a00 */
.L_x_3:
[----:B------:R-:W0:Y:S01]  /*0320*/  LDS.64 R4, [R9+-0x8] ;  /* 0xfffff80009047984 */ /* 0x000e220000000a00 */
[----:B------:R-:W-:Y:S01]  /*0330*/  MOV R21, 0x3bbb989d ;  /* 0x3bbb989d00157802 */ /* 0x000fe20000000f00 */
[----:B------:R-:W-:Y:S01]  /*0340*/  IMAD.MOV.U32 R13, RZ, RZ, 0x437c0000 ;  /* 0x437c0000ff0d7424 */ /* 0x000fe200078e00ff */
[----:B------:R-:W-:Y:S01]  /*0350*/  IADD3 R10, PT, PT, R10, 0x4, RZ ;  /* 0x000000040a0a7810 */ /* 0x000fe20007ffe0ff */
[----:B------:R1:W2:Y:S03]  /*0360*/  LDS.64 R6, [R9] ;  /* 0x0000000009067984 */ /* 0x0002a60000000a00 */
[----:B------:R-:W-:Y:S01]  /*0370*/  ISETP.NE.AND P0, PT, R10, RZ, PT ;  /* 0x000000ff0a00720c */ /* 0x000fe20003f05270 */
[----:B-1----:R-:W-:Y:S02]  /*0380*/  VIADD R9, R9, 0x10 ;  /* 0x0000001009097836 */ /* 0x002fe40000000000 */
[----:B0-----:R-:W-:Y:S01]  /*0390*/  FFMA.SAT R12, R4, R21, 0.5 ;  /* 0x3f000000040c7423 */ /* 0x001fe20000002015 */
[----:B------:R-:W-:-:S03]  /*03a0*/  FFMA.SAT R14, R21, R5, 0.5 ;  /* 0x3f000000150e7423 */ /* 0x000fc60000002005 */
[----:B------:R-:W-:Y:S01]  /*03b0*/  FFMA.RM R12, R12, R13, 12582913 ;  /* 0x4b4000010c0c7423 */ /* 0x000fe2000000400d */
[----:B--2---:R-:W-:Y:S01]  /*03c0*/  FFMA.SAT R22, R6, R21, 0.5 ;  /* 0x3f00000006167423 */ /* 0x004fe20000002015 */
[----:B------:R-:W-:Y:S02]  /*03d0*/  FFMA.RM R11, R14, R13, 12582913 ;  /* 0x4b4000010e0b7423 */ /* 0x000fe4000000400d */
[C---:B------:R-:W-:Y:S01]  /*03e0*/  FADD R15, R12.reuse, -12583039 ;  /* 0xcb40007f0c0f7421 */ /* 0x040fe20000000000 */
[----:B------:R-:W-:Y:S01]  /*03f0*/  SHF.L.U32 R12, R12, 0x17, RZ ;  /* 0x000000170c0c7819 */ /* 0x000fe200000006ff */
[C---:B------:R-:W-:Y:S01]  /*0400*/  FADD R20, R11.reuse, -12583039 ;  /* 0xcb40007f0b147421 */ /* 0x040fe20000000000 */
[----:B------:R-:W-:Y:S02]  /*0410*/  IMAD.SHL.U32 R11, R11, 0x800000, RZ ;  /* 0x008000000b0b7824 */ /* 0x000fe400078e00ff */
[----:B------:R-:W-:Y:S01]  /*0420*/  FFMA R15, R4, 1.4426950216293334961, -R15 ;  /* 0x3fb8aa3b040f7823 */ /* 0x000fe2000000080f */
[----:B------:R-:W-:-:S03]  /*0430*/  FFMA R20, R5, 1.4426950216293334961, -R20 ;  /* 0x3fb8aa3b05147823 */ /* 0x000fc60000000814 */
[----:B------:R-:W-:Y:S01]  /*0440*/  FFMA R14, R4, 1.925963033500011079e-08, R15 ;  /* 0x32a57060040e7823 */ /* 0x000fe2000000000f */
[----:B------:R-:W-:Y:S01]  /*0450*/  FFMA.RM R4, R22, R13, 12582913 ;  /* 0x4b40000116047423 */ /* 0x000fe2000000400d */
[----:B------:R-:W-:Y:S01]  /*0460*/  FFMA.SAT R22, R21, R7, 0.5 ;  /* 0x3f00000015167423 */ /* 0x000fe20000002007 */
[----:B------:R-:W-:Y:S02]  /*0470*/  FFMA R20, R5, 1.925963033500011079e-08, R20 ;  /* 0x32a5706005147823 */ /* 0x000fe40000000014 */
[----:B------:R-:W-:Y:S01]  /*0480*/  FADD R15, R4, -12583039 ;  /* 0xcb40007f040f7421 */ /* 0x000fe20000000000 */
[----:B------:R-:W-:Y:S01]  /*0490*/  FFMA.RM R13, R22, R13, 12582913 ;  /* 0x4b400001160d7423 */ /* 0x000fe2000000400d */
[----:B------:R-:W0:Y:S01]  /*04a0*/  MUFU.EX2 R14, R14 ;  /* 0x0000000e000e7308 */ /* 0x000e220000000800 */
[----:B------:R-:W-:Y:S02]  /*04b0*/  IMAD.SHL.U32 R4, R4, 0x800000, RZ ;  /* 0x0080000004047824 */ /* 0x000fe400078e00ff */
[----:B------:R-:W-:Y:S01]  /*04c0*/  FFMA R15, R6, 1.4426950216293334961, -R15 ;  /* 0x3fb8aa3b060f7823 */ /* 0x000fe2000000080f */
[----:B------:R-:W-:-:S03]  /*04d0*/  FADD R22, R13, -12583039 ;  /* 0xcb40007f0d167421 */ /* 0x000fc60000000000 */
[----:B------:R-:W-:Y:S01]  /*04e0*/  FFMA R15, R6, 1.925963033500011079e-08, R15 ;  /* 0x32a57060060f7823 */ /* 0x000fe2000000000f */
[C---:B------:R-:W-:Y:S01]  /*04f0*/  FFMA R22, R7.reuse, 1.4426950216293334961, -R22 ;  /* 0x3fb8aa3b07167823 */ /* 0x040fe20000000816 */
[----:B------:R-:W1:Y:S03]  /*0500*/  MUFU.EX2 R20, R20 ;  /* 0x0000001400147308 */ /* 0x000e660000000800 */
[----:B------:R-:W-:-:S05]  /*0510*/  FFMA R22, R7, 1.925963033500011079e-08, R22 ;  /* 0x32a5706007167823 */ /* 0x000fca0000000016 */
[----:B------:R-:W2:Y:S01]  /*0520*/  MUFU.EX2 R15, R15 ;  /* 0x0000000f000f7308 */ /* 0x000ea20000000800 */
[----:B0-----:R-:W-:Y:S01]  /*0530*/  FFMA R12, R12, R14, R3 ;  /* 0x0000000e0c0c7223 */ /* 0x001fe20000000003 */
[----:B------:R-:W-:-:S06]  /*0540*/  SHF.L.U32 R3, R13, 0x17, RZ ;  /* 0x000000170d037819 */ /* 0x000fcc00000006ff */
[----:B------:R-:W0:Y:S01]  /*0550*/  MUFU.EX2 R22, R22 ;  /* 0x0000001600167308 */ /* 0x000e220000000800 */
[----:B-1----:R-:W-:-:S04]  /*0560*/  FFMA R11, R11, R20, R12 ;  /* 0x000000140b0b7223 */ /* 0x002fc8000000000c */
[----:B--2---:R-:W-:-:S04]  /*0570*/  FFMA R4, R4, R15, R11 ;  /* 0x0000000f04047223 */ /* 0x004fc8000000000b */
[----:B0-----:R-:W-:Y:S01]  /*0580*/  FFMA R3, R3, R22, R4 ;  /* 0x0000001603037223 */ /* 0x001fe20000000004 */
[----:B------:R-:W-:Y:S06]  /*0590*/  @P0 BRA `(.L_x_3) ;  /* 0xfffffffc00600947 */ /* 0x000fec000383ffff */
[----:B------:R-:W-:Y:S05]  /*05a0*/  BSYNC.RECONVERGENT B0 ;  /* 0x0000000000007941 */ /* 0x000fea0003800200 */
.L_x_2:
[----:B------:R-:W-:Y:S05]  /*05b0*/  @!P1 BRA `(.L_x_1) ;  /* 0x0000000000989947 */ /* 0x000fea0003800000 */
[----:B------:R-:W-:Y:S02]  /*05c0*/  ISETP.NE.AND P0, PT, R19, 0x1, PT ;  /* 0x000000011300780c */ /* 0x000fe40003f05270 */
[----:B------:R-:W-:-:S04]  /*05d0*/  LOP3.LUT R8, R8, 0x1, RZ, 0xc0, !PT ;  /* 0x0000000108087812 */ /* 0x000fc800078ec0ff */
[----:B------:R-:W-:-:S07]  /*05e0*/  ISETP.NE.U32.AND P1, PT, R8, 0x1, PT ;  /* 0x000000010800780c */ /* 0x000fce0003f25070 */
[----:B------:R-:W-:Y:S06]  /*05f0*/  @!P0 BRA `(.L_x_4) ;  /* 0x0000000000548947 */ /* 0x000fec0003800000 */
[C---:B------:R-:W-:Y:S01]  /*0600*/  LEA R4, R0.reuse, UR38, 0x2 ;  /* 0x0000002600047c11 */ /* 0x040fe2000f8e10ff */
[----:B------:R-:W-:Y:S02]  /*0610*/  HFMA2 R8, -RZ, RZ, 0.96630859375, -0.0022525787353515625 ;  /* 0x3bbb989dff087431 */ /* 0x000fe400000001ff */
[----:B------:R-:W-:Y:S01]  /*0620*/  IMAD.MOV.U32 R9, RZ, RZ, 0x437c0000 ;  /* 0x437c0000ff097424 */ /* 0x000fe200078e00ff */
[----:B------:R-:W-:Y:S02]  /*0630*/  IADD3 R0, PT, PT, R0, 0x2, RZ ;  /* 0x0000000200007810 */ /* 0x000fe40007ffe0ff */
[----:B------:R-:W0:Y:S02]  /*0640*/  LDS.64 R4, [R4] ;  /* 0x0000000004047984 */ /* 0x000e240000000a00 */
[----:B0-----:R-:W-:Y:S01]  /*0650*/  FFMA.SAT R6, R4, R8, 0.5 ;  /* 0x3f00000004067423 */ /* 0x001fe20000002008 */
[----:B------:R-:W-:-:S03]  /*0660*/  FFMA.SAT R8, R8, R5, 0.5 ;  /* 0x3f00000008087423 */ /* 0x000fc60000002005 */
[-C--:B------:R-:W-:Y:S01]  /*0670*/  FFMA.RM R6, R6, R9.reuse, 12582913 ;  /* 0x4b40000106067423 */ /* 0x080fe20000004009 */
[----:B------:R-:W-:-:S03]  /*0680*/  FFMA.RM R8, R8, R9, 12582913 ;  /* 0x4b40000108087423 */ /* 0x000fc60000004009 */
[----:B------:R-:W-:Y:S01]  /*0690*/  FADD R7, R6, -12583039 ;  /* 0xcb40007f06077421 */ /* 0x000fe20000000000 */
[----:B------:R-:W-:Y:S01]  /*06a0*/  FADD R10, R8, -12583039 ;  /* 0xcb40007f080a7421 */ /* 0x000fe20000000000 */
[----:B------:R-:W-:Y:S01]  /*06b0*/  SHF.L.U32 R6, R6, 0x17, RZ ;  /* 0x0000001706067819 */ /* 0x000fe200000006ff */
[----:B------:R-:W-:Y:S02]  /*06c0*/  IMAD.SHL.U32 R8, R8, 0x800000, RZ ;  /* 0x0080000008087824 */ /* 0x000fe400078e00ff */
[----:B------:R-:W-:Y:S01]  /*06d0*/  FFMA R7, R4, 1.4426950216293334961, -R7 ;  /* 0x3fb8aa3b04077823 */ /* 0x000fe20000000807 */
[----:B------:R-:W-:-:S03]  /*06e0*/  FFMA R10, R5, 1.4426950216293334961, -R10 ;  /* 0x3fb8aa3b050a7823 */ /* 0x000fc6000000080a */
[----:B------:R-:W-:Y:S01]  /*06f0*/  FFMA R7, R4, 1.925963033500011079e-08, R7 ;  /* 0x32a5706004077823 */ /* 0x000fe20000000007 */
[----:B------:R-:W-:-:S05]  /*0700*/  FFMA R10, R5, 1.925963033500011079e-08, R10 ;  /* 0x32a57060050a7823 */ /* 0x000fca000000000a */
[----:B------:R-:W0:Y:S08]  /*0710*/  MUFU.EX2 R7, R7 ;  /* 0x0000000700077308 */ /* 0x000e300000000800 */
[----:B------:R-:W1:Y:S01]  /*0720*/  MUFU.EX2 R10, R10 ;  /* 0x0000000a000a7308 */ /* 0x000e620000000800 */
[----:B0-----:R-:W-:-:S04]  /*0730*/  FFMA R3, R6, R7, R3 ;  /* 0x0000000706037223 */ /* 0x001fc80000000003 */
[----:B-1----:R-:W-:-:S07]  /*0740*/  FFMA R3, R8, R10, R3 ;  /* 0x0000000a08037223 */ /* 0x002fce0000000003 */
.L_x_4:
[----:B------:R-:W-:Y:S05]  /*0750*/  @P1 BRA `(.L_x_1) ;  /* 0x0000000000301947 */ /* 0x000fea0003800000 */
[----:B------:R-:W-:Y:S01]  /*0760*/  LEA R0, R0, UR38, 0x2 ;  /* 0x0000002600007c11 */ /* 0x000fe2000f8e10ff */
[----:B------:R-:W-:Y:S01]  /*0770*/  IMAD.MOV.U32 R5, RZ, RZ, 0x3bbb989d ;  /* 0x3bbb989dff057424 */ /* 0x000fe200078e00ff */
[----:B------:R-:W-:-:S04]  /*0780*/  MOV R7, 0x437c0000 ;  /* 0x437c000000077802 */ /* 0x000fc80000000f00 */
[----:B------:R-:W0:Y:S02]  /*0790*/  LDS R0, [R0] ;  /* 0x0000000000007984 */ /* 0x000e240000000800 */
[----:B0-----:R-:W-:-:S04]  /*07a0*/  FFMA.SAT R4, R0, R5, 0.5 ;  /* 0x3f00000000047423 */ /* 0x001fc80000002005 */
[----:B------:R-:W-:-:S04]  /*07b0*/  FFMA.RM R4, R4, R7, 12582913 ;  /* 0x4b40000104047423 */ /* 0x000fc80000004007 */
[C---:B------:R-:W-:Y:S01]  /*07c0*/  FADD R5, R4.reuse, -12583039 ;  /* 0xcb40007f04057421 */ /* 0x040fe20000000000 */
[----:B------:R-:W-:-:S03]  /*07d0*/  IMAD.SHL.U32 R4, R4, 0x800000, RZ ;  /* 0x0080000004047824 */ /* 0x000fc600078e00ff */
[----:B------:R-:W-:-:S04]  /*07e0*/  FFMA R5, R0, 1.4426950216293334961, -R5 ;  /* 0x3fb8aa3b00057823 */ /* 0x000fc80000000805 */
[----:B------:R-:W-:-:S06]  /*07f0*/  FFMA R5, R0, 1.925963033500011079e-08, R5 ;  /* 0x32a5706000057823 */ /* 0x000fcc0000000005 */
[----:B------:R-:W0:Y:S02]  /*0800*/  MUFU.EX2 R5, R5 ;  /* 0x0000000500057308 */ /* 0x000e240000000800 */
[----:B0-----:R-:W-:-:S07]  /*0810*/  FFMA R3, R4, R5, R3 ;  /* 0x0000000504037223 */ /* 0x001fce0000000003 */
.L_x_1:
[----:B------:R-:W0:Y:S01]  /*0820*/  LDS R18, [R18] ;  /* 0x0000000012127984 */ /* 0x000e220000000800 */
[----:B------:R-:W-:Y:S01]  /*0830*/  MOV R5, 0x3bbb989d ;  /* 0x3bbb989d00057802 */ /* 0x000fe20000000f00 */
[----:B------:R-:W-:Y:S01]  /*0840*/  IMAD.MOV.U32 R7, RZ, RZ, 0x437c0000 ;  /* 0x437c0000ff077424 */ /* 0x000fe200078e00ff */
[----:B------:R-:W1:Y:S01]  /*0850*/  MUFU.RCP R4, R3 ;  /* 0x0000000300047308 */ /* 0x000e620000001000 */
[----:B------:R-:W-:Y:S02]  /*0860*/  BSSY.RECONVERGENT B0, `(.L_x_5) ;  /* 0x0000013000007945 */ /* 0x000fe40003800200 */
[----:B0-----:R-:W-:-:S04]  /*0870*/  FFMA.SAT R0, R18, R5, 0.5 ;  /* 0x3f00000012007423 */ /* 0x001fc80000002005 */
[----:B------:R-:W-:Y:S01]  /*0880*/  FFMA.RM R0, R0, R7, 12582913 ;  /* 0x4b40000100007423 */ /* 0x000fe20000004007 */
[----:B-1----:R-:W-:-:S03]  /*0890*/  FFMA R7, R4, -R3, 1 ;  /* 0x3f80000004077423 */ /* 0x002fc60000000803 */
[C---:B------:R-:W-:Y:S01]  /*08a0*/  FADD R5, R0.reuse, -12583039 ;  /* 0xcb40007f00057421 */ /* 0x040fe20000000000 */
[----:B------:R-:W-:Y:S01]  /*08b0*/  SHF.L.U32 R0, R0, 0x17, RZ ;  /* 0x0000001700007819 */ /* 0x000fe200000006ff */
[----:B------:R-:W-:Y:S02]  /*08c0*/  FFMA R7, R4, R7, R4 ;  /* 0x0000000704077223 */ /* 0x000fe40000000004 */
[----:B------:R-:W-:-:S04]  /*08d0*/  FFMA R5, R18, 1.4426950216293334961, -R5 ;  /* 0x3fb8aa3b12057823 */ /* 0x000fc80000000805 */
[----:B------:R-:W-:-:S06]  /*08e0*/  FFMA R5, R18, 1.925963033500011079e-08, R5 ;  /* 0x32a5706012057823 */ /* 0x000fcc0000000005 */
[----:B------:R-:W0:Y:S02]  /*08f0*/  MUFU.EX2 R5, R5 ;  /* 0x0000000500057308 */ /* 0x000e240000000800 */
[----:B0-----:R-:W-:-:S06]  /*0900*/  FMUL R0, R0, R5 ;  /* 0x0000000500007220 */ /* 0x001fcc0000400000 */
[----:B------:R-:W0:Y:S01]  /*0910*/  FCHK P0, R0, R3 ;  /* 0x0000000300007302 */ /* 0x000e220000000000 */
[----:B------:R-:W-:-:S04]  /*0920*/  FFMA R4, R0, R7, RZ ;  /* 0x0000000700047223 */ /* 0x000fc800000000ff */
[----:B------:R-:W-:-:S04]  /*0930*/  FFMA R6, R4, -R3, R0 ;  /* 0x8000000304067223 */ /* 0x000fc80000000000 */
[----:B------:R-:W-:Y:S01]  /*0940*/  FFMA R4, R7, R6, R4 ;  /* 0x0000000607047223 */ /* 0x000fe20000000004 */
[----:B0-----:R-:W-:Y:S06]  /*0950*/  @!P0 BRA `(.L_x_6) ;  /* 0x00000000000c8947 */ /* 0x001fec0003800000 */
[----:B------:R-:W-:-:S07]  /*0960*/  MOV R4, 0x980 ;  /* 0x0000098000047802 */ /* 0x000fce0000000f00 */
[----:B------:R-:W-:Y:S05]  /*0970*/  CALL.REL.NOINC `($__internal_0_$__cuda_sm3x_div_rn_noftz_f32_slowpath) ;  /* 0x0000000000ac7944 */ /* 0x000fea0003c00000 */
[----:B------:R-:W-:-:S07]  /*0980*/  IMAD.MOV.U32 R4, RZ, RZ, R0 ;  /* 0x000000ffff047224 */ /* 0x000fce00078e0000 */
.L_x_6:
[----:B------:R-:W-:Y:S05]  /*0990*/  BSYNC.RECONVERGENT B0 ;  /* 0x0000000000007941 */ /* 0x000fea0003800200 */
.L_x_5:
[----:B------:R-:W0:Y:S01]  /*09a0*/  S2UR UR5, SR_CgaCtaId ;  /* 0x00000000000579c3 */ /* 0x000e220000008800 */
[----:B------:R-:W-:Y:S02]  /*09b0*/  UMOV UR4, 0x400 ;  /* 0x0000040000047882 */ /* 0x000fe40000000000 */
[----:B------:R-:W-:-:S04]  /*09c0*/  UIADD3 UR4, UPT, UPT, UR4, 0x10, URZ ;  /* 0x0000001004047890 */ /* 0x000fc8000fffe0ff */
[----:B0-----:R-:W-:-:S06]  /*09d0*/  ULEA UR4, UR5, UR4, 0x18 ;  /* 0x0000000405047291 */ /* 0x001fcc000f8ec0ff */
[----:B------:R-:W-:Y:S01]  /*09e0*/  LEA R19, R2, UR4, 0x2 ;  /* 0x0000000402137c11 */ /* 0x000fe2000f8e10ff */
[----:B------:R-:W-:Y:S05]  /*09f0*/  WARPSYNC.ALL ;  /* 0x0000000000007948 */ /* 0x000fea0003800000 */
[----:B------:R0:W-:Y:S01]  /*0a00*/  STS [R19], R4 ;  /* 0x0000000413007388 */ /* 0x0001e20000000800 */
[----:B------:R-:W-:Y:S01]  /*0a10*/  BAR.SYNC.DEFER_BLOCKING 0x0 ;  /* 0x0000000000007b1d */ /* 0x000fe20000010000 */
[----:B------:R-:W-:Y:S01]  /*0a20*/  MOV R18, 0x0 ;  /* 0x0000000000127802 */ /* 0x000fe20000000f00 */
[----:B------:R-:W-:Y:S01]  /*0a30*/  IMAD.MOV.U32 R7, RZ, RZ, R16 ;  /* 0x000000ffff077224 */ /* 0x000fe200078e0010 */
[----:B------:R-:W-:-:S05]  /*0a40*/  MOV R6, R17 ;  /* 0x0000001100067202 */ /* 0x000fca0000000f00 */
[----:B------:R1:W2:Y:S01]  /*0a50*/  LDC.64 R10, c[0x4][R18] ;  /* 0x01000000120a7b82 */ /* 0x0002a20000000a00 */
[----:B------:R-:W0:Y:S01]  /*0a60*/  LDCU.64 UR4, c[0x4][0x10] ;  /* 0x01000200ff0477ac */ /* 0x000e220008000a00 */
[----:B------:R-:W-:Y:S04]  /*0a70*/  STL [R1], R2 ;  /* 0x0000000201007387 */ /* 0x000fe80000100800 */
[----:B------:R-:W3:Y:S01]  /*0a80*/  LDS R0, [R19] ;  /* 0x0000000013007984 */ /* 0x000ee20000000800 */
[----:B0-----:R-:W-:Y:S01]  /*0a90*/  MOV R4, UR4 ;  /* 0x0000000400047c02 */ /* 0x001fe20008000f00 */
[----:B------:R-:W-:Y:S01]  /*0aa0*/  IMAD.U32 R5, RZ, RZ, UR5 ;  /* 0x00000005ff057e24 */ /* 0x000fe2000f8e00ff */
[----:B---3--:R-:W0:Y:S02]  /*0ab0*/  F2F.F64.F32 R8, R0 ;  /* 0x0000000000087310 */ /* 0x008e240000201800 */
[----:B0-2---:R1:W-:Y:S04]  /*0ac0*/  STL.64 [R1+0x8], R8 ;  /* 0x0000080801007387 */ /* 0x0053e80000100a00 */
[----:B------:R-:W-:-:S07]  /*0ad0*/  LEPC R20, `(.L_x_7) ;  /* 0x000000001014794e */ /* 0x000fce0000000000 */
[----:B-1----:R-:W-:Y:S05]  /*0ae0*/  CALL.ABS.NOINC R10 ;  /* 0x000000000a007343 */ /* 0x002fea0003c00000 */
.L_x_7:
[----:B------:R-:W0:Y:S01]  /*0af0*/  LDC.64 R4, c[0x0][0x390] ;  /* 0x0000e400ff047b82 */ /* 0x000e220000000a00 */
[----:B------:R-:W1:Y:S01]  /*0b00*/  LDS R0, [R19] ;  /* 0x0000000013007984 */ /* 0x000e620000000800 */
[----:B------:R-:W2:Y:S06]  /*0b10*/  LDCU.64 UR4, c[0x4][0x18] ;  /* 0x01000300ff0477ac */ /* 0x000eac0008000a00 */
[----:B------:R-:W3:Y:S01]  /*0b20*/  LDC.64 R8, c[0x0][0x398] ;  /* 0x0000e600ff087b82 */ /* 0x000ee20000000a00 */
[----:B0-----:R-:W-:-:S06]  /*0b30*/  IMAD.WIDE.U32 R4, R2, 0x4, R4 ;  /* 0x0000000402047825 */ /* 0x001fcc00078e0004 */
[----:B------:R2:W1:Y:S01]  /*0b40*/  LDG.E R5, desc[UR36][R4.64] ;  /* 0x0000002404057981 */ /* 0x000462000c1e1900 */
[----:B------:R0:W4:Y:S01]  /*0b50*/  LDC.64 R12, c[0x4][R18] ;  /* 0x01000000120c7b82 */ /* 0x0001220000000a00 */
[----:B---3--:R-:W-:Y:S01]  /*0b60*/  IMAD.WIDE.U32 R8, R2, 0x4, R8 ;  /* 0x0000000402087825 */ /* 0x008fe200078e0008 */
[----:B------:R-:W-:Y:S01]  /*0b70*/  MOV R6, R17 ;  /* 0x0000001100067202 */ /* 0x000fe20000000f00 */
[----:B------:R0:W-:Y:S02]  /*0b80*/  STL [R1], R2 ;  /* 0x0000000201007387 */ /* 0x0001e40000100800 */
[----:B------:R-:W-:Y:S01]  /*0b90*/  IMAD.MOV.U32 R7, RZ, RZ, R16 ;  /* 0x000000ffff077224 */ /* 0x000fe200078e0010 */
[----:B--2---:R-:W-:Y:S01]  /*0ba0*/  MOV R4, UR4 ;  /* 0x0000000400047c02 */ /* 0x004fe20008000f00 */
[----:B-1----:R-:W-:Y:S01]  /*0bb0*/  FMUL R0, R0, R5 ;  /* 0x0000000500007220 */ /* 0x002fe20000400000 */
[----:B------:R-:W-:-:S03]  /*0bc0*/  IMAD.U32 R5, RZ, RZ, UR5 ;  /* 0x00000005ff057e24 */ /* 0x000fc6000f8e00ff */
[----:B------:R-:W1:Y:S01]  /*0bd0*/  F2F.F64.F32 R10, R0 ;  /* 0x00000000000a7310 */ /* 0x000e620000201800 */
[----:B------:R0:W-:Y:S04]  /*0be0*/  STG.E desc[UR36][R8.64], R0 ;  /* 0x0000000008007986 */ /* 0x0001e8000c101924 */
[----:B-1--4-:R0:W-:Y:S02]  /*0bf0*/  STL.64 [R1+0x8], R10 ;  /* 0x0000080a01007387 */ /* 0x0121e40000100a00 */
[----:B------:R-:W-:-:S07]  /*0c00*/  LEPC R20, `(.L_x_8) ;  /* 0x000000001014794e */ /* 0x000fce0000000000 */
[----:B0-----:R-:W-:Y:S05]  /*0c10*/  CALL.ABS.NOINC R12 ;  /* 0x000000000c007343 */ /* 0x001fea0003c00000 */
.L_x_8:
[----:B------:R-:W-:Y:S05]  /*0c20*/  EXIT ;  /* 0x000000000000794d */ /* 0x000fea0003800000 */
        .weak           $__internal_0_$__cuda_sm3x_div_rn_noftz_f32_slowpath
        .type           $__internal_0_$__cuda_sm3x_div_rn_noftz_f32_slowpath,@function
        .size           $__internal_0_$__cuda_sm3x_div_rn_noftz_f32_slowpath,(.L_x_21 - $__internal_0_$__cuda_sm3x_div_rn_noftz_f32_slowpath)
$__internal_0_$__cuda_sm3x_div_rn_noftz_f32_slowpath:
[----:B------:R-:W-:Y:S01]  /*0c30*/  SHF.R.U32.HI R6, RZ, 0x17, R3 ;  /* 0x00000017ff067819 */ /* 0x000fe20000011603 */
[----:B------:R-:W-:Y:S01]  /*0c40*/  BSSY.RECONVERGENT B1, `(.L_x_9) ;  /* 0x0000063000017945 */ /* 0x000fe20003800200 */
[--C-:B------:R-:W-:Y:S02]  /*0c50*/  SHF.R.U32.HI R5, RZ, 0x17, R0.reuse ;  /* 0x00000017ff057819 */ /* 0x100fe40000011600 */
[----:B------:R-:W-:Y:S01]  /*0c60*/  LOP3.LUT R10, R6, 0xff, RZ, 0xc0, !PT ;  /* 0x000000ff060a7812 */ /* 0x000fe200078ec0ff */
[----:B------:R-:W-:Y:S01]  /*0c70*/  IMAD.MOV.U32 R6, RZ, RZ, R0 ;  /* 0x000000ffff067224 */ /* 0x000fe200078e0000 */
[----:B------:R-:W-:Y:S02]  /*0c80*/  LOP3.LUT R5, R5, 0xff, RZ, 0xc0, !PT ;  /* 0x000000ff05057812 */ /* 0x000fe400078ec0ff */
[----:B------:R-:W-:Y:S02]  /*0c90*/  IADD3 R9, PT, PT, R10, -0x1, RZ ;  /* 0xffffffff0a097810 */ /* 0x000fe40007ffe0ff */
[----:B------:R-:W-:-:S02]  /*0ca0*/  IADD3 R8, PT, PT, R5, -0x1, RZ ;  /* 0xffffffff05087810 */ /* 0x000fc40007ffe0ff */
[----:B------:R-:W-:-:S04]  /*0cb0*/  ISETP.GT.U32.AND P0, PT, R9, 0xfd, PT ;  /* 0x000000fd0900780c */ /* 0x000fc80003f04070 */
[----:B------:R-:W-:-:S13]  /*0cc0*/  ISETP.GT.U32.OR P0, PT, R8, 0xfd, P0 ;  /* 0x000000fd0800780c */ /* 0x000fda0000704470 */
[----:B------:R-:W-:Y:S01]  /*0cd0*/  @!P0 MOV R7, RZ ;  /* 0x000000ff00078202 */ /* 0x000fe20000000f00 */
[----:B------:R-:W-:Y:S06]  /*0ce0*/  @!P0 BRA `(.L_x_10) ;  /* 0x00000000005c8947 */ /* 0x000fec0003800000 */
[----:B------:R-:W-:Y:S02]  /*0cf0*/  FSETP.GTU.FTZ.AND P1, PT, |R3|, +INF , PT ;  /* 0x7f8000000300780b */ /* 0x000fe40003f3c200 */
[----:B------:R-:W-:-:S04]  /*0d00*/  FSETP.GTU.FTZ.AND P0, PT, |R0|, +INF , PT ;  /* 0x7f8000000000780b */ /* 0x000fc80003f1c200 */
[----:B------:R-:W-:-:S13]  /*0d10*/  PLOP3.LUT P0, PT, P0, P1, PT, 0xf8, 0x8f ;  /* 0x00000000008f781c */ /* 0x000fda0000703f70 */
[----:B------:R-:W-:Y:S05]  /*0d20*/  @P0 BRA `(.L_x_11) ;  /* 0x00000004004c0947 */ /* 0x000fea0003800000 */
[----:B------:R-:W-:-:S13]  /*0d30*/  LOP3.LUT P0, RZ, R3, 0x7fffffff, R6, 0xc8, !PT ;  /* 0x7fffffff03ff7812 */ /* 0x000fda000780c806 */
[----:B------:R-:W-:Y:S05]  /*0d40*/  @!P0 BRA `(.L_x_12) ;  /* 0x00000004003c8947 */ /* 0x000fea0003800000 */
[C---:B------:R-:W-:Y:S02]  /*0d50*/  FSETP.NEU.FTZ.AND P2, PT, |R0|.reuse, +INF , PT ;  /* 0x7f8000000000780b */ /* 0x040fe40003f5d200 */
[----:B------:R-:W-:Y:S02]  /*0d60*/  FSETP.NEU.FTZ.AND P1, PT, |R3|, +INF , PT ;  /* 0x7f8000000300780b */ /* 0x000fe40003f3d200 */
[----:B------:R-:W-:-:S11]  /*0d70*/  FSETP.NEU.FTZ.AND P0, PT, |R0|, +INF , PT ;  /* 0x7f8000000000780b */ /* 0x000fd60003f1d200 */
[----:B------:R-:W-:Y:S05]  /*0d80*/  @!P1 BRA !P2, `(.L_x_12) ;  /* 0x00000004002c9947 */ /* 0x000fea0005000000 */
[----:B------:R-:W-:-:S04]  /*0d90*/  LOP3.LUT P2, RZ, R6, 0x7fffffff, RZ, 0xc0, !PT ;  /* 0x7fffffff06ff7812 */ /* 0x000fc8000784c0ff */
[----:B------:R-:W-:-:S13]  /*0da0*/  PLOP3.LUT P1, PT, P1, P2, PT, 0x2f, 0xf2 ;  /* 0x0000000000f2781c */ /* 0x000fda0000f24577 */
[----:B------:R-:W-:Y:S05]  /*0db0*/  @P1 BRA `(.L_x_13) ;  /* 0x0000000400181947 */ /* 0x000fea0003800000 */
[----:B------:R-:W-:-:S04]  /*0dc0*/  LOP3.LUT P1, RZ, R3, 0x7fffffff, RZ, 0xc0, !PT ;  /* 0x7fffffff03ff7812 */ /* 0x000fc8000782c0ff */
[----:B------:R-:W-:-:S13]  /*0dd0*/  PLOP3.LUT P0, PT, P0, P1, PT, 0x2f, 0xf2 ;  /* 0x0000000000f2781c */ /* 0x000fda0000702577 */
[----:B------:R-:W-:Y:S05]  /*0de0*/  @P0 BRA `(.L_x_14) ;  /* 0x0000000400000947 */ /* 0x000fea0003800000 */
[----:B------:R-:W-:Y:S02]  /*0df0*/  ISETP.GE.AND P0, PT, R8, RZ, PT ;  /* 0x000000ff0800720c */ /* 0x000fe40003f06270 */
[----:B------:R-:W-:-:S11]  /*0e00*/  ISETP.GE.AND P1, PT, R9, RZ, PT ;  /* 0x000000ff0900720c */ /* 0x000fd60003f26270 */
[----:B------:R-:W-:Y:S01]  /*0e10*/  @P0 MOV R7, RZ ;  /* 0x000000ff00070202 */ /* 0x000fe20000000f00 */
[----:B------:R-:W-:Y:S02]  /*0e20*/  @!P0 IMAD.MOV.U32 R7, RZ, RZ, -0x40 ;  /* 0xffffffc0ff078424 */ /* 0x000fe400078e00ff */
[----:B------:R-:W-:Y:S01]  /*0e30*/  @!P0 FFMA R6, R0, 1.84467440737095516160e+19, RZ ;  /* 0x5f80000000068823 */ /* 0x000fe200000000ff */
[----:B------:R-:W-:Y:S02]  /*0e40*/  @!P1 FFMA R3, R3, 1.84467440737095516160e+19, RZ ;  /* 0x5f80000003039823 */ /* 0x000fe400000000ff */
[----:B------:R-:W-:-:S07]  /*0e50*/  @!P1 IADD3 R7, PT, PT, R7, 0x40, RZ ;  /* 0x0000004007079810 */ /* 0x000fce0007ffe0ff */
.L_x_10:
[----:B------:R-:W-:Y:S01]  /*0e60*/  LEA R0, R10, 0xc0800000, 0x17 ;  /* 0xc08000000a007811 */ /* 0x000fe200078eb8ff */
[----:B------:R-:W-:Y:S01]  /*0e70*/  VIADD R5, R5, 0xffffff81 ;  /* 0xffffff8105057836 */ /* 0x000fe20000000000 */
[----:B------:R-:W-:Y:S02]  /*0e80*/  BSSY.RECONVERGENT B2, `(.L_x_15) ;  /* 0x0000035000027945 */ /* 0x000fe40003800200 */
[----:B------:R-:W-:Y:S01]  /*0e90*/  IADD3 R3, PT, PT, -R0, R3, RZ ;  /* 0x0000000300037210 */ /* 0x000fe20007ffe1ff */
[----:B------:R-:W-:-:S03]  /*0ea0*/  IMAD R0, R5, -0x800000, R6 ;  /* 0xff80000005007824 */ /* 0x000fc600078e0206 */
[----:B------:R-:W0:Y:S01]  /*0eb0*/  MUFU.RCP R8, R3 ;  /* 0x0000000300087308 */ /* 0x000e220000001000 */
[----:B------:R-:W-:-:S04]  /*0ec0*/  FADD.FTZ R9, -R3, -RZ ;  /* 0x800000ff03097221 */ /* 0x000fc80000010100 */
[----:B0-----:R-:W-:-:S04]  /*0ed0*/  FFMA R11, R8, R9, 1 ;  /* 0x3f800000080b7423 */ /* 0x001fc80000000009 */
[----:B------:R-:W-:-:S04]  /*0ee0*/  FFMA R13, R8, R11, R8 ;  /* 0x0000000b080d7223 */ /* 0x000fc80000000008 */
[----:B------:R-:W-:-:S04]  /*0ef0*/  FFMA R6, R0, R13, RZ ;  /* 0x0000000d00067223 */ /* 0x000fc800000000ff */
[----:B------:R-:W-:-:S04]  /*0f00*/  FFMA R11, R9, R6, R0 ;  /* 0x00000006090b7223 */ /* 0x000fc80000000000 */
[----:B------:R-:W-:Y:S01]  /*0f10*/  FFMA R8, R13, R11, R6 ;  /* 0x0000000b0d087223 */ /* 0x000fe20000000006 */
[----:B------:R-:W-:-:S03]  /*0f20*/  IADD3 R6, PT, PT, R5, 0x7f, -R10 ;  /* 0x0000007f05067810 */ /* 0x000fc60007ffe80a */
[----:B------:R-:W-:Y:S01]  /*0f30*/  FFMA R9, R9, R8, R0 ;  /* 0x0000000809097223 */ /* 0x000fe20000000000 */
[----:B------:R-:W-:-:S03]  /*0f40*/  IADD3 R6, PT, PT, R6, R7, RZ ;  /* 0x0000000706067210 */ /* 0x000fc60007ffe0ff */
[----:B------:R-:W-:-:S05]  /*0f50*/  FFMA R0, R13, R9, R8 ;  /* 0x000000090d007223 */ /* 0x000fca0000000008 */
[----:B------:R-:W-:-:S04]  /*0f60*/  SHF.R.U32.HI R3, RZ, 0x17, R0 ;  /* 0x00000017ff037819 */ /* 0x000fc80000011600 */
[----:B------:R-:W-:-:S04]  /*0f70*/  LOP3.LUT R3, R3, 0xff, RZ, 0xc0, !PT ;  /* 0x000000ff03037812 */ /* 0x000fc800078ec0ff */
[----:B------:R-:W-:-:S05]  /*0f80*/  IADD3 R7, PT, PT, R3, R6, RZ ;  /* 0x0000000603077210 */ /* 0x000fca0007ffe0ff */
[----:B------:R-:W-:-:S05]  /*0f90*/  VIADD R3, R7, 0xffffffff ;  /* 0xffffffff07037836 */ /* 0x000fca0000000000 */
[----:B------:R-:W-:-:S13]  /*0fa0*/  ISETP.GE.U32.AND P0, PT, R3, 0xfe, PT ;  /* 0x000000fe0300780c */ /* 0x000fda0003f06070 */
[----:B------:R-:W-:Y:S05]  /*0fb0*/  @!P0 BRA `(.L_x_16) ;  /* 0x0000000000808947 */ /* 0x000fea0003800000 */
[----:B------:R-:W-:-:S13]  /*0fc0*/  ISETP.GT.AND P0, PT, R7, 0xfe, PT ;  /* 0x000000fe0700780c */ /* 0x000fda0003f04270 */
[----:B------:R-:W-:Y:S05]  /*0fd0*/  @P0 BRA `(.L_x_17) ;  /* 0x00000000006c0947 */ /* 0x000fea0003800000 */
[----:B------:R-:W-:-:S13]  /*0fe0*/  ISETP.GE.AND P0, PT, R7, 0x1, PT ;  /* 0x000000010700780c */ /* 0x000fda0003f06270 */
[----:B------:R-:W-:Y:S05]  /*0ff0*/  @P0 BRA `(.L_x_18) ;  /* 0x0000000000740947 */ /* 0x000fea0003800000 */
[----:B------:R-:W-:Y:S02]  /*1000*/  ISETP.GE.AND P0, PT, R7, -0x18, PT ;  /* 0xffffffe80700780c */ /* 0x000fe40003f06270 */
[----:B------:R-:W-:-:S11]  /*1010*/  LOP3.LUT R0, R0, 0x80000000, RZ, 0xc0, !PT ;  /* 0x8000000000007812 */ /* 0x000fd600078ec0ff */
[----:B------:R-:W-:Y:S05]  /*1020*/  @!P0 BRA `(.L_x_18) ;  /* 0x0000000000688947 */ /* 0x000fea0003800000 */
[CCC-:B------:R-:W-:Y:S01]  /*1030*/  FFMA.RZ R3, R13.reuse, R9.reuse, R8.reuse ;  /* 0x000000090d037223 */ /* 0x1c0fe2000000c008 */
[-CC-:B------:R-:W-:Y:S01]  /*1040*/  FFMA.RM R6, R13, R9.reuse, R8.reuse ;  /* 0x000000090d067223 */ /* 0x180fe20000004008 */
[C---:B------:R-:W-:Y:S02]  /*1050*/  ISETP.NE.AND P2, PT, R7.reuse, RZ, PT ;  /* 0x000000ff0700720c */ /* 0x040fe40003f45270 */
[----:B------:R-:W-:Y:S02]  /*1060*/  ISETP.NE.AND P1, PT, R7, RZ, PT ;  /* 0x000000ff0700720c */ /* 0x000fe40003f25270 */
[----:B------:R-:W-:Y:S01]  /*1070*/  LOP3.LUT R5, R3, 0x7fffff, RZ, 0xc0, !PT ;  /* 0x007fffff03057812 */ /* 0x000fe200078ec0ff */
[----:B------:R-:W-:Y:S01]  /*1080*/  FFMA.RP R3, R13, R9, R8 ;  /* 0x000000090d037223 */ /* 0x000fe20000008008 */
[----:B------:R-:W-:Y:S02]  /*1090*/  IADD3 R8, PT, PT, R7, 0x20, RZ ;  /* 0x0000002007087810 */ /* 0x000fe40007ffe0ff */
[----:B------:R-:W-:-:S02]  /*10a0*/  LOP3.LUT R5, R5, 0x800000, RZ, 0xfc, !PT ;  /* 0x0080000005057812 */ /* 0x000fc400078efcff */
[----:B------:R-:W-:Y:S02]  /*10b0*/  IADD3 R7, PT, PT, -R7, RZ, RZ ;  /* 0x000000ff07077210 */ /* 0x000fe40007ffe1ff */
[----:B------:R-:W-:Y:S02]  /*10c0*/  SHF.L.U32 R8, R5, R8, RZ ;  /* 0x0000000805087219 */ /* 0x000fe400000006ff */
[----:B------:R-:W-:Y:S02]  /*10d0*/  FSETP.NEU.FTZ.AND P0, PT, R3, R6, PT ;  /* 0x000000060300720b */ /* 0x000fe40003f1d000 */
[----:B------:R-:W-:Y:S02]  /*10e0*/  SEL R6, R7, RZ, P2 ;  /* 0x000000ff07067207 */ /* 0x000fe40001000000 */
[----:B------:R-:W-:Y:S02]  /*10f0*/  ISETP.NE.AND P1, PT, R8, RZ, P1 ;  /* 0x000000ff0800720c */ /* 0x000fe40000f25270 */
[----:B------:R-:W-:-:S02]  /*1100*/  SHF.R.U32.HI R6, RZ, R6, R5 ;  /* 0x00000006ff067219 */ /* 0x000fc40000011605 */
[----:B------:R-:W-:Y:S02]  /*1110*/  PLOP3.LUT P0, PT, P0, P1, PT, 0xf8, 0x8f ;  /* 0x00000000008f781c */ /* 0x000fe40000703f70 */
[----:B------:R-:W-:Y:S02]  /*1120*/  SHF.R.U32.HI R8, RZ, 0x1, R6 ;  /* 0x00000001ff087819 */ /* 0x000fe40000011606 */
[----:B------:R-:W-:-:S04]  /*1130*/  SEL R3, RZ, 0x1, !P0 ;  /* 0x00000001ff037807 */ /* 0x000fc80004000000 */
[----:B------:R-:W-:-:S04]  /*1140*/  LOP3.LUT R3, R3, 0x1, R8, 0xf8, !PT ;  /* 0x0000000103037812 */ /* 0x000fc800078ef808 */
[----:B------:R-:W-:-:S05]  /*1150*/  LOP3.LUT R3, R3, R6, RZ, 0xc0, !PT ;  /* 0x0000000603037212 */ /* 0x000fca00078ec0ff */
[----:B------:R-:W-:-:S05]  /*1160*/  IMAD.IADD R3, R8, 0x1, R3 ;  /* 0x0000000108037824 */ /* 0x000fca00078e0203 */
[----:B------:R-:W-:Y:S01]  /*1170*/  LOP3.LUT R0, R3, R0, RZ, 0xfc, !PT ;  /* 0x0000000003007212 */ /* 0x000fe200078efcff */
[----:B------:R-:W-:Y:S06]  /*1180*/  BRA `(.L_x_18) ;  /* 0x0000000000107947 */ /* 0x000fec0003800000 */
.L_x_17:
[----:B------:R-:W-:-:S04]  /*1190*/  LOP3.LUT R0, R0, 0x80000000, RZ, 0xc0, !PT ;  /* 0x8000000000007812 */ /* 0x000fc800078ec0ff */
[----:B------:R-:W-:Y:S01]  /*11a0*/  LOP3.LUT R0, R0, 0x7f800000, RZ, 0xfc, !PT ;  /* 0x7f80000000007812 */ /* 0x000fe200078efcff */
[----:B------:R-:W-:Y:S06]  /*11b0*/  BRA `(.L_x_18) ;  /* 0x0000000000047947 */ /* 0x000fec0003800000 */
.L_x_16:
[----:B------:R-:W-:-:S07]  /*11c0*/  LEA R0, R6, R0, 0x17 ;  /* 0x0000000006007211 */ /* 0x000fce00078eb8ff */
.L_x_18:
[----:B------:R-:W-:Y:S05]  /*11d0*/  BSYNC.RECONVERGENT B2 ;  /* 0x0000000000027941 */ /* 0x000fea0003800200 */
.L_x_15:
[----:B------:R-:W-:Y:S05]  /*11e0*/  BRA `(.L_x_19) ;  /* 0x0000000000207947 */ /* 0x000fea0003800000 */
.L_x_14:
[----:B------:R-:W-:-:S04]  /*11f0*/  LOP3.LUT R0, R3, 0x80000000, R6, 0x48, !PT ;  /* 0x8000000003007812 */ /* 0x000fc800078e4806 */
[----:B------:R-:W-:Y:S01]  /*1200*/  LOP3.LUT R0, R0, 0x7f800000, RZ, 0xfc, !PT ;  /* 0x7f80000000007812 */ /* 0x000fe200078efcff */
[----:B------:R-:W-:Y:S06]  /*1210*/  BRA `(.L_x_19) ;  /* 0x0000000000147947 */ /* 0x000fec0003800000 */
.L_x_13:
[----:B------:R-:W-:Y:S01]  /*1220*/  LOP3.LUT R0, R3, 0x80000000, R6, 0x48, !PT ;  /* 0x8000000003007812 */ /* 0x000fe200078e4806 */
[----:B------:R-:W-:Y:S06]  /*1230*/  BRA `(.L_x_19) ;  /* 0x00000000000c7947 */ /* 0x000fec0003800000 */
.L_x_12:
[----:B------:R-:W0:Y:S01]  /*1240*/  MUFU.RSQ R0, -QNAN ;  /* 0xffc0000000007908 */ /* 0x000e220000001400 */
[----:B------:R-:W-:Y:S05]  /*1250*/  BRA `(.L_x_19) ;  /* 0x0000000000047947 */ /* 0x000fea0003800000 */
.L_x_11:
[----:B------:R-:W-:-:S07]  /*1260*/  FADD.FTZ R0, R0, R3 ;  /* 0x0000000300007221 */ /* 0x000fce0000010000 */
.L_x_19:
[----:B------:R-:W-:Y:S05]  /*1270*/  BSYNC.RECONVERGENT B1 ;  /* 0x0000000000017941 */ /* 0x000fea0003800200 */
.L_x_9:
[----:B------:R-:W-:-:S04]  /*1280*/  HFMA2 R5, -RZ, RZ, 0, 0 ;  /* 0x00000000ff057431 */ /* 0x000fc800000001ff */
[----:B0-----:R-:W-:Y:S05]  /*1290*/  RET.REL.NODEC R4 `(_Z9attentionPfS_S_S_i) ;  /* 0xffffffec04587950 */ /* 0x001fea0003c3ffff */
.L_x_20:
[----:B------:R-:W-:-:S00]  /*12a0*/  BRA `(.L_x_20) ;  /* 0xfffffffc00fc7947 */ /* 0x000fc0000383ffff */
[----:B------:R-:W-:-:S00]  /*12b0*/  NOP ;  /* 0x0000000000007918 */ /* 0x000fc00000000000 */
        /* <DEDUP_REMOVED lines=12> */
.L_x_21:


//--------------------- .nv.global.init           --------------------------
	.section	.nv.global.init,"aw",@progbits
.nv.global.init:
	.type		$str$2,@object
	.size		$str$2,($str - $str$2)
$str$2:
        /*0000*/ 	.byte	0x54, 0x68, 0x72, 0x65, 0x61, 0x64, 0x20, 0x25, 0x64, 0x3a, 0x20, 0x4f, 0x75, 0x74, 0x70, 0x75
        /*0010*/ 	.byte	0x74, 0x20, 0x3d, 0x20, 0x25, 0x2e, 0x32, 0x66, 0x0a, 0x00
	.type		$str,@object
	.size		$str,($str$1 - $str)
$str:
        /*001a*/ 	.byte	0x54, 0x68, 0x72, 0x65, 0x61, 0x64, 0x20, 0x25, 0x64, 0x3a, 0x20, 0x52, 0x61, 0x77, 0x20, 0x53
        /*002a*/ 	.byte	0x63, 0x6f, 0x72, 0x65, 0x20, 0x3d, 0x20, 0x25, 0x2e, 0x32, 0x66, 0x0a, 0x00
	.type		$str$1,@object
	.size		$str$1,(.L_1 - $str$1)
$str$1:
        /*0037*/ 	.byte	0x54, 0x68, 0x72, 0x65, 0x61, 0x64, 0x20, 0x25, 0x64, 0x3a, 0x20, 0x53, 0x6f, 0x66, 0x74, 0x6d
        /*0047*/ 	.byte	0x61, 0x78, 0x20, 0x53, 0x63, 0x6f, 0x72, 0x65, 0x20, 0x3d, 0x20, 0x25, 0x2e, 0x32, 0x66, 0x0a
        /*0057*/ 	.byte	0x00
.L_1:


//--------------------- .nv.shared._Z9attentionPfS_S_S_i --------------------------
	.section	.nv.shared._Z9attentionPfS_S_S_i,"aw",@nobits
	.sectionflags	@""
	.align	4
.nv.shared._Z9attentionPfS_S_S_i:
	.zero		1056


//--------------------- .nv.shared.reserved.0     --------------------------
	.section	.nv.shared.reserved.0,"aw",@nobits
	.weak		__nv_reservedSMEM_offset_0_alias
	.size		__nv_reservedSMEM_offset_0_alias, 0, 64
	.other		__nv_reservedSMEM_offset_0_alias,@"STO_CUDA_RESERVED_SHARED STV_DEFAULT"
__nv_reservedSMEM_offset_0_alias:
	.zero		0
	.zero		64


//--------------------- .nv.constant0._Z9attentionPfS_S_S_i --------------------------
	.section	.nv.constant0._Z9attentionPfS_S_S_i,"a",@progbits
	.sectionflags	@""
	.align	4
.nv.constant0._Z9attentionPfS_S_S_i:
	.zero		932


//--------------------- SYMBOLS --------------------------

	.type		.nv.reservedSmem.offset0,@object
	.size		.nv.reservedSmem.offset0,0x4
	.type		.nv.reservedSmem.cap,@object
	.size		.nv.reservedSmem.cap,0x4
	.type		vprintf,@function
